//
// Generated by NVIDIA NVVM Compiler
//
// Compiler Build ID: CL-36424714
// Cuda compilation tools, release 13.0, V13.0.88
// Based on NVVM 20.0.0
//

.version 9.0
.target sm_100
.address_size 64

	// .globl	_ZN3cub18CUB_300001_SM_10006detail11EmptyKernelIvEEvv
.global .align 1 .b8 _ZN41_INTERNAL_fc915c2c_4_k_cu_9c1112d8_1264744cuda3std3__45__cpo5beginE[1];
.global .align 1 .b8 _ZN41_INTERNAL_fc915c2c_4_k_cu_9c1112d8_1264744cuda3std3__45__cpo3endE[1];
.global .align 1 .b8 _ZN41_INTERNAL_fc915c2c_4_k_cu_9c1112d8_1264744cuda3std3__45__cpo6cbeginE[1];
.global .align 1 .b8 _ZN41_INTERNAL_fc915c2c_4_k_cu_9c1112d8_1264744cuda3std3__45__cpo4cendE[1];
.global .align 1 .b8 _ZN41_INTERNAL_fc915c2c_4_k_cu_9c1112d8_1264744cuda3std3__45__cpo6rbeginE[1];
.global .align 1 .b8 _ZN41_INTERNAL_fc915c2c_4_k_cu_9c1112d8_1264744cuda3std3__45__cpo4rendE[1];
.global .align 1 .b8 _ZN41_INTERNAL_fc915c2c_4_k_cu_9c1112d8_1264744cuda3std3__45__cpo7crbeginE[1];
.global .align 1 .b8 _ZN41_INTERNAL_fc915c2c_4_k_cu_9c1112d8_1264744cuda3std3__45__cpo5crendE[1];
.global .align 1 .b8 _ZN41_INTERNAL_fc915c2c_4_k_cu_9c1112d8_1264744cuda3std3__443_GLOBAL__N__fc915c2c_4_k_cu_9c1112d8_1264746ignoreE[1];
.global .align 1 .b8 _ZN41_INTERNAL_fc915c2c_4_k_cu_9c1112d8_1264744cuda3std3__419piecewise_constructE[1];
.global .align 1 .b8 _ZN41_INTERNAL_fc915c2c_4_k_cu_9c1112d8_1264744cuda3std3__48in_placeE[1];
.global .align 1 .b8 _ZN41_INTERNAL_fc915c2c_4_k_cu_9c1112d8_1264744cuda3std3__420unreachable_sentinelE[1];
.global .align 1 .b8 _ZN41_INTERNAL_fc915c2c_4_k_cu_9c1112d8_1264744cuda3std3__47nulloptE[1];
.global .align 1 .b8 _ZN41_INTERNAL_fc915c2c_4_k_cu_9c1112d8_1264744cuda3std3__48unexpectE[1];
.global .align 1 .b8 _ZN41_INTERNAL_fc915c2c_4_k_cu_9c1112d8_1264744cuda3std6ranges3__45__cpo4swapE[1];
.global .align 1 .b8 _ZN41_INTERNAL_fc915c2c_4_k_cu_9c1112d8_1264744cuda3std6ranges3__45__cpo9iter_moveE[1];
.global .align 1 .b8 _ZN41_INTERNAL_fc915c2c_4_k_cu_9c1112d8_1264744cuda3std6ranges3__45__cpo5beginE[1];
.global .align 1 .b8 _ZN41_INTERNAL_fc915c2c_4_k_cu_9c1112d8_1264744cuda3std6ranges3__45__cpo3endE[1];
.global .align 1 .b8 _ZN41_INTERNAL_fc915c2c_4_k_cu_9c1112d8_1264744cuda3std6ranges3__45__cpo6cbeginE[1];
.global .align 1 .b8 _ZN41_INTERNAL_fc915c2c_4_k_cu_9c1112d8_1264744cuda3std6ranges3__45__cpo4cendE[1];
.global .align 1 .b8 _ZN41_INTERNAL_fc915c2c_4_k_cu_9c1112d8_1264744cuda3std6ranges3__45__cpo7advanceE[1];
.global .align 1 .b8 _ZN41_INTERNAL_fc915c2c_4_k_cu_9c1112d8_1264744cuda3std6ranges3__45__cpo9iter_swapE[1];
.global .align 1 .b8 _ZN41_INTERNAL_fc915c2c_4_k_cu_9c1112d8_1264744cuda3std6ranges3__45__cpo4nextE[1];
.global .align 1 .b8 _ZN41_INTERNAL_fc915c2c_4_k_cu_9c1112d8_1264744cuda3std6ranges3__45__cpo4prevE[1];
.global .align 1 .b8 _ZN41_INTERNAL_fc915c2c_4_k_cu_9c1112d8_1264744cuda3std6ranges3__45__cpo4dataE[1];
.global .align 1 .b8 _ZN41_INTERNAL_fc915c2c_4_k_cu_9c1112d8_1264744cuda3std6ranges3__45__cpo5cdataE[1];
.global .align 1 .b8 _ZN41_INTERNAL_fc915c2c_4_k_cu_9c1112d8_1264744cuda3std6ranges3__45__cpo4sizeE[1];
.global .align 1 .b8 _ZN41_INTERNAL_fc915c2c_4_k_cu_9c1112d8_1264744cuda3std6ranges3__45__cpo5ssizeE[1];
.global .align 1 .b8 _ZN41_INTERNAL_fc915c2c_4_k_cu_9c1112d8_1264744cuda3std6ranges3__45__cpo8distanceE[1];
.global .align 1 .b8 _ZN41_INTERNAL_fc915c2c_4_k_cu_9c1112d8_1264746thrust24THRUST_300001_SM_1000_NS6system6detail10sequential3seqE[1];
.global .align 1 .b8 _ZN41_INTERNAL_fc915c2c_4_k_cu_9c1112d8_1264746thrust24THRUST_300001_SM_1000_NS12placeholders2_1E[1];
.global .align 1 .b8 _ZN41_INTERNAL_fc915c2c_4_k_cu_9c1112d8_1264746thrust24THRUST_300001_SM_1000_NS12placeholders2_2E[1];
.global .align 1 .b8 _ZN41_INTERNAL_fc915c2c_4_k_cu_9c1112d8_1264746thrust24THRUST_300001_SM_1000_NS12placeholders2_3E[1];
.global .align 1 .b8 _ZN41_INTERNAL_fc915c2c_4_k_cu_9c1112d8_1264746thrust24THRUST_300001_SM_1000_NS12placeholders2_4E[1];
.global .align 1 .b8 _ZN41_INTERNAL_fc915c2c_4_k_cu_9c1112d8_1264746thrust24THRUST_300001_SM_1000_NS12placeholders2_5E[1];
.global .align 1 .b8 _ZN41_INTERNAL_fc915c2c_4_k_cu_9c1112d8_1264746thrust24THRUST_300001_SM_1000_NS12placeholders2_6E[1];
.global .align 1 .b8 _ZN41_INTERNAL_fc915c2c_4_k_cu_9c1112d8_1264746thrust24THRUST_300001_SM_1000_NS12placeholders2_7E[1];
.global .align 1 .b8 _ZN41_INTERNAL_fc915c2c_4_k_cu_9c1112d8_1264746thrust24THRUST_300001_SM_1000_NS12placeholders2_8E[1];
.global .align 1 .b8 _ZN41_INTERNAL_fc915c2c_4_k_cu_9c1112d8_1264746thrust24THRUST_300001_SM_1000_NS12placeholders2_9E[1];
.global .align 1 .b8 _ZN41_INTERNAL_fc915c2c_4_k_cu_9c1112d8_1264746thrust24THRUST_300001_SM_1000_NS12placeholders3_10E[1];

.visible .entry _ZN3cub18CUB_300001_SM_10006detail11EmptyKernelIvEEvv()
{


	ret;

}


// ===== COMPILED SASS (sm_100) =====

	.target	sm_100

	.elftype	@"ET_EXEC"


//--------------------- .note.nv.tkinfo           --------------------------
	.section	.note.nv.tkinfo,"",@"SHT_NOTE"
	.sectionflags	@"SHF_NOTE_NV_TKINFO"
	.tkinfo
        /*0018*/ 	.word	0x00000002
        /*0030*/ 	.string	""
        /*0030*/ 	.string	"ptxas"
        /*0030*/ 	.string	"Cuda compilation tools, release 13.0, V13.0.88"
        /*0030*/ 	.string	"Build cuda_13.0.r13.0/compiler.36424714_0"
        /*0030*/ 	.string	"-arch sm_100 -m 64 "



//--------------------- .note.nv.cuinfo           --------------------------
	.section	.note.nv.cuinfo,"",@"SHT_NOTE"
	.sectionflags	@"SHF_NOTE_NV_CUINFO"
        /*0018*/ 	.short	0x0002
        /*001a*/ 	.short	0x0064
        /*001c*/ 	.short	0x0082
	.zero		2


//--------------------- .nv.info                  --------------------------
	.section	.nv.info,"",@"SHT_CUDA_INFO"
	.align	4


	//----- nvinfo : EIATTR_REGCOUNT
	.align		4
        /*0000*/ 	.byte	0x04, 0x2f
        /*0002*/ 	.short	(.L_41 - .L_40)
	.align		4
.L_40:
        /*0004*/ 	.word	index@(_ZN3cub18CUB_300001_SM_10006detail11EmptyKernelIvEEvv)
        /*0008*/ 	.word	0x00000004


	//----- nvinfo : EIATTR_FRAME_SIZE
	.align		4
.L_41:
        /*000c*/ 	.byte	0x04, 0x11
        /*000e*/ 	.short	(.L_43 - .L_42)
	.align		4
.L_42:
        /*0010*/ 	.word	index@(_ZN3cub18CUB_300001_SM_10006detail11EmptyKernelIvEEvv)
        /*0014*/ 	.word	0x00000000


	//----- nvinfo : EIATTR_MIN_STACK_SIZE
	.align		4
.L_43:
        /*0018*/ 	.byte	0x04, 0x12
        /*001a*/ 	.short	(.L_45 - .L_44)
	.align		4
.L_44:
        /*001c*/ 	.word	index@(_ZN3cub18CUB_300001_SM_10006detail11EmptyKernelIvEEvv)
        /*0020*/ 	.word	0x00000000
.L_45:


//--------------------- .nv.compat                --------------------------
	.section	.nv.compat,"",@"SHT_CUDA_COMPAT_INFO"
	.align	4
        /*0000*/ 	.byte	0x02, 0x09, 0x00, 0x00, 0x02, 0x02, 0x01, 0x00, 0x02, 0x05, 0x05, 0x00, 0x03, 0x07, 0x01, 0x01
        /*0010*/ 	.byte	0x02, 0x03, 0x00, 0x00, 0x02, 0x06, 0x01, 0x00, 0x04, 0x0b, 0x08, 0x00, 0x09, 0x00, 0x00, 0x00
        /*0020*/ 	.byte	0x00, 0x00, 0x00, 0x00


//--------------------- .nv.info._ZN3cub18CUB_300001_SM_10006detail11EmptyKernelIvEEvv --------------------------
	.section	.nv.info._ZN3cub18CUB_300001_SM_10006detail11EmptyKernelIvEEvv,"",@"SHT_CUDA_INFO"
	.sectionflags	@""
	.align	4


	//----- nvinfo : EIATTR_CUDA_API_VERSION
	.align		4
        /*0000*/ 	.byte	0x04, 0x37
        /*0002*/ 	.short	(.L_47 - .L_46)
.L_46:
        /*0004*/ 	.word	0x00000082


	//----- nvinfo : EIATTR_SPARSE_MMA_MASK
	.align		4
.L_47:
        /*0008*/ 	.byte	0x03, 0x50
        /*000a*/ 	.short	0x0000


	//----- nvinfo : EIATTR_MAXREG_COUNT
	.align		4
        /*000c*/ 	.byte	0x03, 0x1b
        /*000e*/ 	.short	0x00ff


	//----- nvinfo : EIATTR_MERCURY_ISA_VERSION
	.align		4
        /*0010*/ 	.byte	0x03, 0x5f
        /*0012*/ 	.short	0x0101


	//----- nvinfo : EIATTR_VRC_CTA_INIT_COUNT
	.align		4
        /*0014*/ 	.byte	0x02, 0x4a
	.zero		1
	.zero		1


	//----- nvinfo : EIATTR_EXIT_INSTR_OFFSETS
	.align		4
        /*0018*/ 	.byte	0x04, 0x1c
        /*001a*/ 	.short	(.L_49 - .L_48)


	//   ....[0]....
.L_48:
        /*001c*/ 	.word	0x00000010


	//----- nvinfo : EIATTR_SW_WAR
	.align		4
.L_49:
        /*0020*/ 	.byte	0x04, 0x36
        /*0022*/ 	.short	(.L_51 - .L_50)
.L_50:
        /*0024*/ 	.word	0x00000008
.L_51:


//--------------------- .nv.callgraph             --------------------------
	.section	.nv.callgraph,"",@"SHT_CUDA_CALLGRAPH"
	.align	4
	.sectionentsize	8
	.align		4
        /*0000*/ 	.word	0x00000000
	.align		4
        /*0004*/ 	.word	0xffffffff
	.align		4
        /*0008*/ 	.word	0x00000000
	.align		4
        /*000c*/ 	.word	0xfffffffe
	.align		4
        /*0010*/ 	.word	0x00000000
	.align		4
        /*0014*/ 	.word	0xfffffffd
	.align		4
        /*0018*/ 	.word	0x00000000
	.align		4
        /*001c*/ 	.word	0xfffffffc


//--------------------- .nv.constant4             --------------------------
	.section	.nv.constant4,"a",@progbits
	.align	8
	.align		8
.nv.constant4:
        /*0000*/ 	.dword	_ZN41_INTERNAL_fc915c2c_4_k_cu_9c1112d8_1268524cuda3std3__45__cpo5beginE
	.align		8
        /*0008*/ 	.dword	_ZN41_INTERNAL_fc915c2c_4_k_cu_9c1112d8_1268524cuda3std3__45__cpo3endE
	.align		8
        /*0010*/ 	.dword	_ZN41_INTERNAL_fc915c2c_4_k_cu_9c1112d8_1268524cuda3std3__45__cpo6cbeginE
	.align		8
        /*0018*/ 	.dword	_ZN41_INTERNAL_fc915c2c_4_k_cu_9c1112d8_1268524cuda3std3__45__cpo4cendE
	.align		8
        /*0020*/ 	.dword	_ZN41_INTERNAL_fc915c2c_4_k_cu_9c1112d8_1268524cuda3std3__45__cpo6rbeginE
	.align		8
        /*0028*/ 	.dword	_ZN41_INTERNAL_fc915c2c_4_k_cu_9c1112d8_1268524cuda3std3__45__cpo4rendE
	.align		8
        /*0030*/ 	.dword	_ZN41_INTERNAL_fc915c2c_4_k_cu_9c1112d8_1268524cuda3std3__45__cpo7crbeginE
	.align		8
        /*0038*/ 	.dword	_ZN41_INTERNAL_fc915c2c_4_k_cu_9c1112d8_1268524cuda3std3__45__cpo5crendE
	.align		8
        /*0040*/ 	.dword	_ZN41_INTERNAL_fc915c2c_4_k_cu_9c1112d8_1268524cuda3std3__443_GLOBAL__N__fc915c2c_4_k_cu_9c1112d8_1268526ignoreE
	.align		8
        /*0048*/ 	.dword	_ZN41_INTERNAL_fc915c2c_4_k_cu_9c1112d8_1268524cuda3std3__419piecewise_constructE
	.align		8
        /*0050*/ 	.dword	_ZN41_INTERNAL_fc915c2c_4_k_cu_9c1112d8_1268524cuda3std3__48in_placeE
	.align		8
        /*0058*/ 	.dword	_ZN41_INTERNAL_fc915c2c_4_k_cu_9c1112d8_1268524cuda3std3__420unreachable_sentinelE
	.align		8
        /*0060*/ 	.dword	_ZN41_INTERNAL_fc915c2c_4_k_cu_9c1112d8_1268524cuda3std3__47nulloptE
	.align		8
        /*0068*/ 	.dword	_ZN41_INTERNAL_fc915c2c_4_k_cu_9c1112d8_1268524cuda3std3__48unexpectE
	.align		8
        /*0070*/ 	.dword	_ZN41_INTERNAL_fc915c2c_4_k_cu_9c1112d8_1268524cuda3std6ranges3__45__cpo4swapE
	.align		8
        /*0078*/ 	.dword	_ZN41_INTERNAL_fc915c2c_4_k_cu_9c1112d8_1268524cuda3std6ranges3__45__cpo9iter_moveE
	.align		8
        /*0080*/ 	.dword	_ZN41_INTERNAL_fc915c2c_4_k_cu_9c1112d8_1268524cuda3std6ranges3__45__cpo5beginE
	.align		8
        /*0088*/ 	.dword	_ZN41_INTERNAL_fc915c2c_4_k_cu_9c1112d8_1268524cuda3std6ranges3__45__cpo3endE
	.align		8
        /*0090*/ 	.dword	_ZN41_INTERNAL_fc915c2c_4_k_cu_9c1112d8_1268524cuda3std6ranges3__45__cpo6cbeginE
	.align		8
        /*0098*/ 	.dword	_ZN41_INTERNAL_fc915c2c_4_k_cu_9c1112d8_1268524cuda3std6ranges3__45__cpo4cendE
	.align		8
        /*00a0*/ 	.dword	_ZN41_INTERNAL_fc915c2c_4_k_cu_9c1112d8_1268524cuda3std6ranges3__45__cpo7advanceE
	.align		8
        /*00a8*/ 	.dword	_ZN41_INTERNAL_fc915c2c_4_k_cu_9c1112d8_1268524cuda3std6ranges3__45__cpo9iter_swapE
	.align		8
        /*00b0*/ 	.dword	_ZN41_INTERNAL_fc915c2c_4_k_cu_9c1112d8_1268524cuda3std6ranges3__45__cpo4nextE
	.align		8
        /*00b8*/ 	.dword	_ZN41_INTERNAL_fc915c2c_4_k_cu_9c1112d8_1268524cuda3std6ranges3__45__cpo4prevE
	.align		8
        /*00c0*/ 	.dword	_ZN41_INTERNAL_fc915c2c_4_k_cu_9c1112d8_1268524cuda3std6ranges3__45__cpo4dataE
	.align		8
        /*00c8*/ 	.dword	_ZN41_INTERNAL_fc915c2c_4_k_cu_9c1112d8_1268524cuda3std6ranges3__45__cpo5cdataE
	.align		8
        /*00d0*/ 	.dword	_ZN41_INTERNAL_fc915c2c_4_k_cu_9c1112d8_1268524cuda3std6ranges3__45__cpo4sizeE
	.align		8
        /*00d8*/ 	.dword	_ZN41_INTERNAL_fc915c2c_4_k_cu_9c1112d8_1268524cuda3std6ranges3__45__cpo5ssizeE
	.align		8
        /*00e0*/ 	.dword	_ZN41_INTERNAL_fc915c2c_4_k_cu_9c1112d8_1268524cuda3std6ranges3__45__cpo8distanceE
	.align		8
        /*00e8*/ 	.dword	_ZN41_INTERNAL_fc915c2c_4_k_cu_9c1112d8_1268526thrust24THRUST_300001_SM_1000_NS6system6detail10sequential3seqE
	.align		8
        /*00f0*/ 	.dword	_ZN41_INTERNAL_fc915c2c_4_k_cu_9c1112d8_1268526thrust24THRUST_300001_SM_1000_NS12placeholders2_1E
	.align		8
        /*00f8*/ 	.dword	_ZN41_INTERNAL_fc915c2c_4_k_cu_9c1112d8_1268526thrust24THRUST_300001_SM_1000_NS12placeholders2_2E
	.align		8
        /*0100*/ 	.dword	_ZN41_INTERNAL_fc915c2c_4_k_cu_9c1112d8_1268526thrust24THRUST_300001_SM_1000_NS12placeholders2_3E
	.align		8
        /*0108*/ 	.dword	_ZN41_INTERNAL_fc915c2c_4_k_cu_9c1112d8_1268526thrust24THRUST_300001_SM_1000_NS12placeholders2_4E
	.align		8
        /*0110*/ 	.dword	_ZN41_INTERNAL_fc915c2c_4_k_cu_9c1112d8_1268526thrust24THRUST_300001_SM_1000_NS12placeholders2_5E
	.align		8
        /*0118*/ 	.dword	_ZN41_INTERNAL_fc915c2c_4_k_cu_9c1112d8_1268526thrust24THRUST_300001_SM_1000_NS12placeholders2_6E
	.align		8
        /*0120*/ 	.dword	_ZN41_INTERNAL_fc915c2c_4_k_cu_9c1112d8_1268526thrust24THRUST_300001_SM_1000_NS12placeholders2_7E
	.align		8
        /*0128*/ 	.dword	_ZN41_INTERNAL_fc915c2c_4_k_cu_9c1112d8_1268526thrust24THRUST_300001_SM_1000_NS12placeholders2_8E
	.align		8
        /*0130*/ 	.dword	_ZN41_INTERNAL_fc915c2c_4_k_cu_9c1112d8_1268526thrust24THRUST_300001_SM_1000_NS12placeholders2_9E
	.align		8
        /*0138*/ 	.dword	_ZN41_INTERNAL_fc915c2c_4_k_cu_9c1112d8_1268526thrust24THRUST_300001_SM_1000_NS12placeholders3_10E


//--------------------- .text._ZN3cub18CUB_300001_SM_10006detail11EmptyKernelIvEEvv --------------------------
	.section	.text._ZN3cub18CUB_300001_SM_10006detail11EmptyKernelIvEEvv,"ax",@progbits
	.align	128
        .global         _ZN3cub18CUB_300001_SM_10006detail11EmptyKernelIvEEvv
        .type           _ZN3cub18CUB_300001_SM_10006detail11EmptyKernelIvEEvv,@function
        .size           _ZN3cub18CUB_300001_SM_10006detail11EmptyKernelIvEEvv,(.L_x_1 - _ZN3cub18CUB_300001_SM_10006detail11EmptyKernelIvEEvv)
        .other          _ZN3cub18CUB_300001_SM_10006detail11EmptyKernelIvEEvv,@"STO_CUDA_ENTRY STV_DEFAULT"
_ZN3cub18CUB_300001_SM_10006detail11EmptyKernelIvEEvv:
.text._ZN3cub18CUB_300001_SM_10006detail11EmptyKernelIvEEvv:
[----:B------:R-:W-:Y:S01]  /*0000*/  LDC R1, c[0x0][0x37c] ;  /* 0x0000df00ff017b82 */ /* 0x000fe20000000800 */
[----:B------:R-:W-:Y:S05]  /*0010*/  EXIT ;  /* 0x000000000000794d */ /* 0x000fea0003800000 */
.L_x_0:
[----:B------:R-:W-:-:S00]  /*0020*/  BRA `(.L_x_0) ;  /* 0xfffffffc00fc7947 */ /* 0x000fc0000383ffff */
[----:B------:R-:W-:-:S00]  /*0030*/  NOP ;  /* 0x0000000000007918 */ /* 0x000fc00000000000 */
        /* <DEDUP_REMOVED lines=12> */
.L_x_1:


//--------------------- .nv.shared.reserved.0     --------------------------
	.section	.nv.shared.reserved.0,"aw",@nobits
	.weak		__nv_reservedSMEM_offset_0_alias
	.size		__nv_reservedSMEM_offset_0_alias, 0, 64
	.other		__nv_reservedSMEM_offset_0_alias,@"STO_CUDA_RESERVED_SHARED STV_DEFAULT"
__nv_reservedSMEM_offset_0_alias:
	.zero		0
	.zero		64


//--------------------- .nv.global                --------------------------
	.section	.nv.global,"aw",@nobits
.nv.global:
	.type		_ZN41_INTERNAL_fc915c2c_4_k_cu_9c1112d8_1268526thrust24THRUST_300001_SM_1000_NS12placeholders2_5E,@object
	.size		_ZN41_INTERNAL_fc915c2c_4_k_cu_9c1112d8_1268526thrust24THRUST_300001_SM_1000_NS12placeholders2_5E,(_ZN41_INTERNAL_fc915c2c_4_k_cu_9c1112d8_1268524cuda3std3__45__cpo6cbeginE - _ZN41_INTERNAL_fc915c2c_4_k_cu_9c1112d8_1268526thrust24THRUST_300001_SM_1000_NS12placeholders2_5E)
_ZN41_INTERNAL_fc915c2c_4_k_cu_9c1112d8_1268526thrust24THRUST_300001_SM_1000_NS12placeholders2_5E:
	.zero		1
	.type		_ZN41_INTERNAL_fc915c2c_4_k_cu_9c1112d8_1268524cuda3std3__45__cpo6cbeginE,@object
	.size		_ZN41_INTERNAL_fc915c2c_4_k_cu_9c1112d8_1268524cuda3std3__45__cpo6cbeginE,(_ZN41_INTERNAL_fc915c2c_4_k_cu_9c1112d8_1268524cuda3std6ranges3__45__cpo6cbeginE - _ZN41_INTERNAL_fc915c2c_4_k_cu_9c1112d8_1268524cuda3std3__45__cpo6cbeginE)
_ZN41_INTERNAL_fc915c2c_4_k_cu_9c1112d8_1268524cuda3std3__45__cpo6cbeginE:
	.zero		1
	.type		_ZN41_INTERNAL_fc915c2c_4_k_cu_9c1112d8_1268524cuda3std6ranges3__45__cpo6cbeginE,@object
	.size		_ZN41_INTERNAL_fc915c2c_4_k_cu_9c1112d8_1268524cuda3std6ranges3__45__cpo6cbeginE,(_ZN41_INTERNAL_fc915c2c_4_k_cu_9c1112d8_1268524cuda3std3__48in_placeE - _ZN41_INTERNAL_fc915c2c_4_k_cu_9c1112d8_1268524cuda3std6ranges3__45__cpo6cbeginE)
_ZN41_INTERNAL_fc915c2c_4_k_cu_9c1112d8_1268524cuda3std6ranges3__45__cpo6cbeginE:
	.zero		1
	.type		_ZN41_INTERNAL_fc915c2c_4_k_cu_9c1112d8_1268524cuda3std3__48in_placeE,@object
	.size		_ZN41_INTERNAL_fc915c2c_4_k_cu_9c1112d8_1268524cuda3std3__48in_placeE,(_ZN41_INTERNAL_fc915c2c_4_k_cu_9c1112d8_1268524cuda3std6ranges3__45__cpo4sizeE - _ZN41_INTERNAL_fc915c2c_4_k_cu_9c1112d8_1268524cuda3std3__48in_placeE)
_ZN41_INTERNAL_fc915c2c_4_k_cu_9c1112d8_1268524cuda3std3__48in_placeE:
	.zero		1
	.type		_ZN41_INTERNAL_fc915c2c_4_k_cu_9c1112d8_1268524cuda3std6ranges3__45__cpo4sizeE,@object
	.size		_ZN41_INTERNAL_fc915c2c_4_k_cu_9c1112d8_1268524cuda3std6ranges3__45__cpo4sizeE,(_ZN41_INTERNAL_fc915c2c_4_k_cu_9c1112d8_1268526thrust24THRUST_300001_SM_1000_NS12placeholders2_9E - _ZN41_INTERNAL_fc915c2c_4_k_cu_9c1112d8_1268524cuda3std6ranges3__45__cpo4sizeE)
_ZN41_INTERNAL_fc915c2c_4_k_cu_9c1112d8_1268524cuda3std6ranges3__45__cpo4sizeE:
	.zero		1
	.type		_ZN41_INTERNAL_fc915c2c_4_k_cu_9c1112d8_1268526thrust24THRUST_300001_SM_1000_NS12placeholders2_9E,@object
	.size		_ZN41_INTERNAL_fc915c2c_4_k_cu_9c1112d8_1268526thrust24THRUST_300001_SM_1000_NS12placeholders2_9E,(_ZN41_INTERNAL_fc915c2c_4_k_cu_9c1112d8_1268524cuda3std3__45__cpo7crbeginE - _ZN41_INTERNAL_fc915c2c_4_k_cu_9c1112d8_1268526thrust24THRUST_300001_SM_1000_NS12placeholders2_9E)
_ZN41_INTERNAL_fc915c2c_4_k_cu_9c1112d8_1268526thrust24THRUST_300001_SM_1000_NS12placeholders2_9E:
	.zero		1
	.type		_ZN41_INTERNAL_fc915c2c_4_k_cu_9c1112d8_1268524cuda3std3__45__cpo7crbeginE,@object
	.size		_ZN41_INTERNAL_fc915c2c_4_k_cu_9c1112d8_1268524cuda3std3__45__cpo7crbeginE,(_ZN41_INTERNAL_fc915c2c_4_k_cu_9c1112d8_1268524cuda3std6ranges3__45__cpo4nextE - _ZN41_INTERNAL_fc915c2c_4_k_cu_9c1112d8_1268524cuda3std3__45__cpo7crbeginE)
_ZN41_INTERNAL_fc915c2c_4_k_cu_9c1112d8_1268524cuda3std3__45__cpo7crbeginE:
	.zero		1
	.type		_ZN41_INTERNAL_fc915c2c_4_k_cu_9c1112d8_1268524cuda3std6ranges3__45__cpo4nextE,@object
	.size		_ZN41_INTERNAL_fc915c2c_4_k_cu_9c1112d8_1268524cuda3std6ranges3__45__cpo4nextE,(_ZN41_INTERNAL_fc915c2c_4_k_cu_9c1112d8_1268524cuda3std6ranges3__45__cpo4swapE - _ZN41_INTERNAL_fc915c2c_4_k_cu_9c1112d8_1268524cuda3std6ranges3__45__cpo4nextE)
_ZN41_INTERNAL_fc915c2c_4_k_cu_9c1112d8_1268524cuda3std6ranges3__45__cpo4nextE:
	.zero		1
	.type		_ZN41_INTERNAL_fc915c2c_4_k_cu_9c1112d8_1268524cuda3std6ranges3__45__cpo4swapE,@object
	.size		_ZN41_INTERNAL_fc915c2c_4_k_cu_9c1112d8_1268524cuda3std6ranges3__45__cpo4swapE,(_ZN41_INTERNAL_fc915c2c_4_k_cu_9c1112d8_1268526thrust24THRUST_300001_SM_1000_NS12placeholders2_1E - _ZN41_INTERNAL_fc915c2c_4_k_cu_9c1112d8_1268524cuda3std6ranges3__45__cpo4swapE)
_ZN41_INTERNAL_fc915c2c_4_k_cu_9c1112d8_1268524cuda3std6ranges3__45__cpo4swapE:
	.zero		1
	.type		_ZN41_INTERNAL_fc915c2c_4_k_cu_9c1112d8_1268526thrust24THRUST_300001_SM_1000_NS12placeholders2_1E,@object
	.size		_ZN41_INTERNAL_fc915c2c_4_k_cu_9c1112d8_1268526thrust24THRUST_300001_SM_1000_NS12placeholders2_1E,(_ZN41_INTERNAL_fc915c2c_4_k_cu_9c1112d8_1268526thrust24THRUST_300001_SM_1000_NS12placeholders2_3E - _ZN41_INTERNAL_fc915c2c_4_k_cu_9c1112d8_1268526thrust24THRUST_300001_SM_1000_NS12placeholders2_1E)
_ZN41_INTERNAL_fc915c2c_4_k_cu_9c1112d8_1268526thrust24THRUST_300001_SM_1000_NS12placeholders2_1E:
	.zero		1
	.type		_ZN41_INTERNAL_fc915c2c_4_k_cu_9c1112d8_1268526thrust24THRUST_300001_SM_1000_NS12placeholders2_3E,@object
	.size		_ZN41_INTERNAL_fc915c2c_4_k_cu_9c1112d8_1268526thrust24THRUST_300001_SM_1000_NS12placeholders2_3E,(_ZN41_INTERNAL_fc915c2c_4_k_cu_9c1112d8_1268524cuda3std3__45__cpo5beginE - _ZN41_INTERNAL_fc915c2c_4_k_cu_9c1112d8_1268526thrust24THRUST_300001_SM_1000_NS12placeholders2_3E)
_ZN41_INTERNAL_fc915c2c_4_k_cu_9c1112d8_1268526thrust24THRUST_300001_SM_1000_NS12placeholders2_3E:
	.zero		1
	.type		_ZN41_INTERNAL_fc915c2c_4_k_cu_9c1112d8_1268524cuda3std3__45__cpo5beginE,@object
	.size		_ZN41_INTERNAL_fc915c2c_4_k_cu_9c1112d8_1268524cuda3std3__45__cpo5beginE,(_ZN41_INTERNAL_fc915c2c_4_k_cu_9c1112d8_1268524cuda3std6ranges3__45__cpo5beginE - _ZN41_INTERNAL_fc915c2c_4_k_cu_9c1112d8_1268524cuda3std3__45__cpo5beginE)
_ZN41_INTERNAL_fc915c2c_4_k_cu_9c1112d8_1268524cuda3std3__45__cpo5beginE:
	.zero		1
	.type		_ZN41_INTERNAL_fc915c2c_4_k_cu_9c1112d8_1268524cuda3std6ranges3__45__cpo5beginE,@object
	.size		_ZN41_INTERNAL_fc915c2c_4_k_cu_9c1112d8_1268524cuda3std6ranges3__45__cpo5beginE,(_ZN41_INTERNAL_fc915c2c_4_k_cu_9c1112d8_1268524cuda3std3__443_GLOBAL__N__fc915c2c_4_k_cu_9c1112d8_1268526ignoreE - _ZN41_INTERNAL_fc915c2c_4_k_cu_9c1112d8_1268524cuda3std6ranges3__45__cpo5beginE)
_ZN41_INTERNAL_fc915c2c_4_k_cu_9c1112d8_1268524cuda3std6ranges3__45__cpo5beginE:
	.zero		1
	.type		_ZN41_INTERNAL_fc915c2c_4_k_cu_9c1112d8_1268524cuda3std3__443_GLOBAL__N__fc915c2c_4_k_cu_9c1112d8_1268526ignoreE,@object
	.size		_ZN41_INTERNAL_fc915c2c_4_k_cu_9c1112d8_1268524cuda3std3__443_GLOBAL__N__fc915c2c_4_k_cu_9c1112d8_1268526ignoreE,(_ZN41_INTERNAL_fc915c2c_4_k_cu_9c1112d8_1268524cuda3std6ranges3__45__cpo4dataE - _ZN41_INTERNAL_fc915c2c_4_k_cu_9c1112d8_1268524cuda3std3__443_GLOBAL__N__fc915c2c_4_k_cu_9c1112d8_1268526ignoreE)
_ZN41_INTERNAL_fc915c2c_4_k_cu_9c1112d8_1268524cuda3std3__443_GLOBAL__N__fc915c2c_4_k_cu_9c1112d8_1268526ignoreE:
	.zero		1
	.type		_ZN41_INTERNAL_fc915c2c_4_k_cu_9c1112d8_1268524cuda3std6ranges3__45__cpo4dataE,@object
	.size		_ZN41_INTERNAL_fc915c2c_4_k_cu_9c1112d8_1268524cuda3std6ranges3__45__cpo4dataE,(_ZN41_INTERNAL_fc915c2c_4_k_cu_9c1112d8_1268526thrust24THRUST_300001_SM_1000_NS12placeholders2_7E - _ZN41_INTERNAL_fc915c2c_4_k_cu_9c1112d8_1268524cuda3std6ranges3__45__cpo4dataE)
_ZN41_INTERNAL_fc915c2c_4_k_cu_9c1112d8_1268524cuda3std6ranges3__45__cpo4dataE:
	.zero		1
	.type		_ZN41_INTERNAL_fc915c2c_4_k_cu_9c1112d8_1268526thrust24THRUST_300001_SM_1000_NS12placeholders2_7E,@object
	.size		_ZN41_INTERNAL_fc915c2c_4_k_cu_9c1112d8_1268526thrust24THRUST_300001_SM_1000_NS12placeholders2_7E,(_ZN41_INTERNAL_fc915c2c_4_k_cu_9c1112d8_1268524cuda3std3__45__cpo6rbeginE - _ZN41_INTERNAL_fc915c2c_4_k_cu_9c1112d8_1268526thrust24THRUST_300001_SM_1000_NS12placeholders2_7E)
_ZN41_INTERNAL_fc915c2c_4_k_cu_9c1112d8_1268526thrust24THRUST_300001_SM_1000_NS12placeholders2_7E:
	.zero		1
	.type		_ZN41_INTERNAL_fc915c2c_4_k_cu_9c1112d8_1268524cuda3std3__45__cpo6rbeginE,@object
	.size		_ZN41_INTERNAL_fc915c2c_4_k_cu_9c1112d8_1268524cuda3std3__45__cpo6rbeginE,(_ZN41_INTERNAL_fc915c2c_4_k_cu_9c1112d8_1268524cuda3std6ranges3__45__cpo7advanceE - _ZN41_INTERNAL_fc915c2c_4_k_cu_9c1112d8_1268524cuda3std3__45__cpo6rbeginE)
_ZN41_INTERNAL_fc915c2c_4_k_cu_9c1112d8_1268524cuda3std3__45__cpo6rbeginE:
	.zero		1
	.type		_ZN41_INTERNAL_fc915c2c_4_k_cu_9c1112d8_1268524cuda3std6ranges3__45__cpo7advanceE,@object
	.size		_ZN41_INTERNAL_fc915c2c_4_k_cu_9c1112d8_1268524cuda3std6ranges3__45__cpo7advanceE,(_ZN41_INTERNAL_fc915c2c_4_k_cu_9c1112d8_1268524cuda3std3__47nulloptE - _ZN41_INTERNAL_fc915c2c_4_k_cu_9c1112d8_1268524cuda3std6ranges3__45__cpo7advanceE)
_ZN41_INTERNAL_fc915c2c_4_k_cu_9c1112d8_1268524cuda3std6ranges3__45__cpo7advanceE:
	.zero		1
	.type		_ZN41_INTERNAL_fc915c2c_4_k_cu_9c1112d8_1268524cuda3std3__47nulloptE,@object
	.size		_ZN41_INTERNAL_fc915c2c_4_k_cu_9c1112d8_1268524cuda3std3__47nulloptE,(_ZN41_INTERNAL_fc915c2c_4_k_cu_9c1112d8_1268524cuda3std6ranges3__45__cpo8distanceE - _ZN41_INTERNAL_fc915c2c_4_k_cu_9c1112d8_1268524cuda3std3__47nulloptE)
_ZN41_INTERNAL_fc915c2c_4_k_cu_9c1112d8_1268524cuda3std3__47nulloptE:
	.zero		1
	.type		_ZN41_INTERNAL_fc915c2c_4_k_cu_9c1112d8_1268524cuda3std6ranges3__45__cpo8distanceE,@object
	.size		_ZN41_INTERNAL_fc915c2c_4_k_cu_9c1112d8_1268524cuda3std6ranges3__45__cpo8distanceE,(_ZN41_INTERNAL_fc915c2c_4_k_cu_9c1112d8_1268526thrust24THRUST_300001_SM_1000_NS12placeholders2_6E - _ZN41_INTERNAL_fc915c2c_4_k_cu_9c1112d8_1268524cuda3std6ranges3__45__cpo8distanceE)
_ZN41_INTERNAL_fc915c2c_4_k_cu_9c1112d8_1268524cuda3std6ranges3__45__cpo8distanceE:
	.zero		1
	.type		_ZN41_INTERNAL_fc915c2c_4_k_cu_9c1112d8_1268526thrust24THRUST_300001_SM_1000_NS12placeholders2_6E,@object
	.size		_ZN41_INTERNAL_fc915c2c_4_k_cu_9c1112d8_1268526thrust24THRUST_300001_SM_1000_NS12placeholders2_6E,(_ZN41_INTERNAL_fc915c2c_4_k_cu_9c1112d8_1268524cuda3std3__45__cpo4cendE - _ZN41_INTERNAL_fc915c2c_4_k_cu_9c1112d8_1268526thrust24THRUST_300001_SM_1000_NS12placeholders2_6E)
_ZN41_INTERNAL_fc915c2c_4_k_cu_9c1112d8_1268526thrust24THRUST_300001_SM_1000_NS12placeholders2_6E:
	.zero		1
	.type		_ZN41_INTERNAL_fc915c2c_4_k_cu_9c1112d8_1268524cuda3std3__45__cpo4cendE,@object
	.size		_ZN41_INTERNAL_fc915c2c_4_k_cu_9c1112d8_1268524cuda3std3__45__cpo4cendE,(_ZN41_INTERNAL_fc915c2c_4_k_cu_9c1112d8_1268524cuda3std6ranges3__45__cpo4cendE - _ZN41_INTERNAL_fc915c2c_4_k_cu_9c1112d8_1268524cuda3std3__45__cpo4cendE)
_ZN41_INTERNAL_fc915c2c_4_k_cu_9c1112d8_1268524cuda3std3__45__cpo4cendE:
	.zero		1
	.type		_ZN41_INTERNAL_fc915c2c_4_k_cu_9c1112d8_1268524cuda3std6ranges3__45__cpo4cendE,@object
	.size		_ZN41_INTERNAL_fc915c2c_4_k_cu_9c1112d8_1268524cuda3std6ranges3__45__cpo4cendE,(_ZN41_INTERNAL_fc915c2c_4_k_cu_9c1112d8_1268524cuda3std3__420unreachable_sentinelE - _ZN41_INTERNAL_fc915c2c_4_k_cu_9c1112d8_1268524cuda3std6ranges3__45__cpo4cendE)
_ZN41_INTERNAL_fc915c2c_4_k_cu_9c1112d8_1268524cuda3std6ranges3__45__cpo4cendE:
	.zero		1
	.type		_ZN41_INTERNAL_fc915c2c_4_k_cu_9c1112d8_1268524cuda3std3__420unreachable_sentinelE,@object
	.size		_ZN41_INTERNAL_fc915c2c_4_k_cu_9c1112d8_1268524cuda3std3__420unreachable_sentinelE,(_ZN41_INTERNAL_fc915c2c_4_k_cu_9c1112d8_1268524cuda3std6ranges3__45__cpo5ssizeE - _ZN41_INTERNAL_fc915c2c_4_k_cu_9c1112d8_1268524cuda3std3__420unreachable_sentinelE)
_ZN41_INTERNAL_fc915c2c_4_k_cu_9c1112d8_1268524cuda3std3__420unreachable_sentinelE:
	.zero		1
	.type		_ZN41_INTERNAL_fc915c2c_4_k_cu_9c1112d8_1268524cuda3std6ranges3__45__cpo5ssizeE,@object
	.size		_ZN41_INTERNAL_fc915c2c_4_k_cu_9c1112d8_1268524cuda3std6ranges3__45__cpo5ssizeE,(_ZN41_INTERNAL_fc915c2c_4_k_cu_9c1112d8_1268526thrust24THRUST_300001_SM_1000_NS12placeholders3_10E - _ZN41_INTERNAL_fc915c2c_4_k_cu_9c1112d8_1268524cuda3std6ranges3__45__cpo5ssizeE)
_ZN41_INTERNAL_fc915c2c_4_k_cu_9c1112d8_1268524cuda3std6ranges3__45__cpo5ssizeE:
	.zero		1
	.type		_ZN41_INTERNAL_fc915c2c_4_k_cu_9c1112d8_1268526thrust24THRUST_300001_SM_1000_NS12placeholders3_10E,@object
	.size		_ZN41_INTERNAL_fc915c2c_4_k_cu_9c1112d8_1268526thrust24THRUST_300001_SM_1000_NS12placeholders3_10E,(_ZN41_INTERNAL_fc915c2c_4_k_cu_9c1112d8_1268524cuda3std3__45__cpo5crendE - _ZN41_INTERNAL_fc915c2c_4_k_cu_9c1112d8_1268526thrust24THRUST_300001_SM_1000_NS12placeholders3_10E)
_ZN41_INTERNAL_fc915c2c_4_k_cu_9c1112d8_1268526thrust24THRUST_300001_SM_1000_NS12placeholders3_10E:
	.zero		1
	.type		_ZN41_INTERNAL_fc915c2c_4_k_cu_9c1112d8_1268524cuda3std3__45__cpo5crendE,@object
	.size		_ZN41_INTERNAL_fc915c2c_4_k_cu_9c1112d8_1268524cuda3std3__45__cpo5crendE,(_ZN41_INTERNAL_fc915c2c_4_k_cu_9c1112d8_1268524cuda3std6ranges3__45__cpo4prevE - _ZN41_INTERNAL_fc915c2c_4_k_cu_9c1112d8_1268524cuda3std3__45__cpo5crendE)
_ZN41_INTERNAL_fc915c2c_4_k_cu_9c1112d8_1268524cuda3std3__45__cpo5crendE:
	.zero		1
	.type		_ZN41_INTERNAL_fc915c2c_4_k_cu_9c1112d8_1268524cuda3std6ranges3__45__cpo4prevE,@object
	.size		_ZN41_INTERNAL_fc915c2c_4_k_cu_9c1112d8_1268524cuda3std6ranges3__45__cpo4prevE,(_ZN41_INTERNAL_fc915c2c_4_k_cu_9c1112d8_1268524cuda3std6ranges3__45__cpo9iter_moveE - _ZN41_INTERNAL_fc915c2c_4_k_cu_9c1112d8_1268524cuda3std6ranges3__45__cpo4prevE)
_ZN41_INTERNAL_fc915c2c_4_k_cu_9c1112d8_1268524cuda3std6ranges3__45__cpo4prevE:
	.zero		1
	.type		_ZN41_INTERNAL_fc915c2c_4_k_cu_9c1112d8_1268524cuda3std6ranges3__45__cpo9iter_moveE,@object
	.size		_ZN41_INTERNAL_fc915c2c_4_k_cu_9c1112d8_1268524cuda3std6ranges3__45__cpo9iter_moveE,(_ZN41_INTERNAL_fc915c2c_4_k_cu_9c1112d8_1268526thrust24THRUST_300001_SM_1000_NS12placeholders2_2E - _ZN41_INTERNAL_fc915c2c_4_k_cu_9c1112d8_1268524cuda3std6ranges3__45__cpo9iter_moveE)
_ZN41_INTERNAL_fc915c2c_4_k_cu_9c1112d8_1268524cuda3std6ranges3__45__cpo9iter_moveE:
	.zero		1
	.type		_ZN41_INTERNAL_fc915c2c_4_k_cu_9c1112d8_1268526thrust24THRUST_300001_SM_1000_NS12placeholders2_2E,@object
	.size		_ZN41_INTERNAL_fc915c2c_4_k_cu_9c1112d8_1268526thrust24THRUST_300001_SM_1000_NS12placeholders2_2E,(_ZN41_INTERNAL_fc915c2c_4_k_cu_9c1112d8_1268526thrust24THRUST_300001_SM_1000_NS12placeholders2_4E - _ZN41_INTERNAL_fc915c2c_4_k_cu_9c1112d8_1268526thrust24THRUST_300001_SM_1000_NS12placeholders2_2E)
_ZN41_INTERNAL_fc915c2c_4_k_cu_9c1112d8_1268526thrust24THRUST_300001_SM_1000_NS12placeholders2_2E:
	.zero		1
	.type		_ZN41_INTERNAL_fc915c2c_4_k_cu_9c1112d8_1268526thrust24THRUST_300001_SM_1000_NS12placeholders2_4E,@object
	.size		_ZN41_INTERNAL_fc915c2c_4_k_cu_9c1112d8_1268526thrust24THRUST_300001_SM_1000_NS12placeholders2_4E,(_ZN41_INTERNAL_fc915c2c_4_k_cu_9c1112d8_1268524cuda3std3__45__cpo3endE - _ZN41_INTERNAL_fc915c2c_4_k_cu_9c1112d8_1268526thrust24THRUST_300001_SM_1000_NS12placeholders2_4E)
_ZN41_INTERNAL_fc915c2c_4_k_cu_9c1112d8_1268526thrust24THRUST_300001_SM_1000_NS12placeholders2_4E:
	.zero		1
	.type		_ZN41_INTERNAL_fc915c2c_4_k_cu_9c1112d8_1268524cuda3std3__45__cpo3endE,@object
	.size		_ZN41_INTERNAL_fc915c2c_4_k_cu_9c1112d8_1268524cuda3std3__45__cpo3endE,(_ZN41_INTERNAL_fc915c2c_4_k_cu_9c1112d8_1268524cuda3std6ranges3__45__cpo3endE - _ZN41_INTERNAL_fc915c2c_4_k_cu_9c1112d8_1268524cuda3std3__45__cpo3endE)
_ZN41_INTERNAL_fc915c2c_4_k_cu_9c1112d8_1268524cuda3std3__45__cpo3endE:
	.zero		1
	.type		_ZN41_INTERNAL_fc915c2c_4_k_cu_9c1112d8_1268524cuda3std6ranges3__45__cpo3endE,@object
	.size		_ZN41_INTERNAL_fc915c2c_4_k_cu_9c1112d8_1268524cuda3std6ranges3__45__cpo3endE,(_ZN41_INTERNAL_fc915c2c_4_k_cu_9c1112d8_1268524cuda3std3__419piecewise_constructE - _ZN41_INTERNAL_fc915c2c_4_k_cu_9c1112d8_1268524cuda3std6ranges3__45__cpo3endE)
_ZN41_INTERNAL_fc915c2c_4_k_cu_9c1112d8_1268524cuda3std6ranges3__45__cpo3endE:
	.zero		1
	.type		_ZN41_INTERNAL_fc915c2c_4_k_cu_9c1112d8_1268524cuda3std3__419piecewise_constructE,@object
	.size		_ZN41_INTERNAL_fc915c2c_4_k_cu_9c1112d8_1268524cuda3std3__419piecewise_constructE,(_ZN41_INTERNAL_fc915c2c_4_k_cu_9c1112d8_1268524cuda3std6ranges3__45__cpo5cdataE - _ZN41_INTERNAL_fc915c2c_4_k_cu_9c1112d8_1268524cuda3std3__419piecewise_constructE)
_ZN41_INTERNAL_fc915c2c_4_k_cu_9c1112d8_1268524cuda3std3__419piecewise_constructE:
	.zero		1
	.type		_ZN41_INTERNAL_fc915c2c_4_k_cu_9c1112d8_1268524cuda3std6ranges3__45__cpo5cdataE,@object
	.size		_ZN41_INTERNAL_fc915c2c_4_k_cu_9c1112d8_1268524cuda3std6ranges3__45__cpo5cdataE,(_ZN41_INTERNAL_fc915c2c_4_k_cu_9c1112d8_1268526thrust24THRUST_300001_SM_1000_NS12placeholders2_8E - _ZN41_INTERNAL_fc915c2c_4_k_cu_9c1112d8_1268524cuda3std6ranges3__45__cpo5cdataE)
_ZN41_INTERNAL_fc915c2c_4_k_cu_9c1112d8_1268524cuda3std6ranges3__45__cpo5cdataE:
	.zero		1
	.type		_ZN41_INTERNAL_fc915c2c_4_k_cu_9c1112d8_1268526thrust24THRUST_300001_SM_1000_NS12placeholders2_8E,@object
	.size		_ZN41_INTERNAL_fc915c2c_4_k_cu_9c1112d8_1268526thrust24THRUST_300001_SM_1000_NS12placeholders2_8E,(_ZN41_INTERNAL_fc915c2c_4_k_cu_9c1112d8_1268524cuda3std3__45__cpo4rendE - _ZN41_INTERNAL_fc915c2c_4_k_cu_9c1112d8_1268526thrust24THRUST_300001_SM_1000_NS12placeholders2_8E)
_ZN41_INTERNAL_fc915c2c_4_k_cu_9c1112d8_1268526thrust24THRUST_300001_SM_1000_NS12placeholders2_8E:
	.zero		1
	.type		_ZN41_INTERNAL_fc915c2c_4_k_cu_9c1112d8_1268524cuda3std3__45__cpo4rendE,@object
	.size		_ZN41_INTERNAL_fc915c2c_4_k_cu_9c1112d8_1268524cuda3std3__45__cpo4rendE,(_ZN41_INTERNAL_fc915c2c_4_k_cu_9c1112d8_1268524cuda3std6ranges3__45__cpo9iter_swapE - _ZN41_INTERNAL_fc915c2c_4_k_cu_9c1112d8_1268524cuda3std3__45__cpo4rendE)
_ZN41_INTERNAL_fc915c2c_4_k_cu_9c1112d8_1268524cuda3std3__45__cpo4rendE:
	.zero		1
	.type		_ZN41_INTERNAL_fc915c2c_4_k_cu_9c1112d8_1268524cuda3std6ranges3__45__cpo9iter_swapE,@object
	.size		_ZN41_INTERNAL_fc915c2c_4_k_cu_9c1112d8_1268524cuda3std6ranges3__45__cpo9iter_swapE,(_ZN41_INTERNAL_fc915c2c_4_k_cu_9c1112d8_1268524cuda3std3__48unexpectE - _ZN41_INTERNAL_fc915c2c_4_k_cu_9c1112d8_1268524cuda3std6ranges3__45__cpo9iter_swapE)
_ZN41_INTERNAL_fc915c2c_4_k_cu_9c1112d8_1268524cuda3std6ranges3__45__cpo9iter_swapE:
	.zero		1
	.type		_ZN41_INTERNAL_fc915c2c_4_k_cu_9c1112d8_1268524cuda3std3__48unexpectE,@object
	.size		_ZN41_INTERNAL_fc915c2c_4_k_cu_9c1112d8_1268524cuda3std3__48unexpectE,(_ZN41_INTERNAL_fc915c2c_4_k_cu_9c1112d8_1268526thrust24THRUST_300001_SM_1000_NS6system6detail10sequential3seqE - _ZN41_INTERNAL_fc915c2c_4_k_cu_9c1112d8_1268524cuda3std3__48unexpectE)
_ZN41_INTERNAL_fc915c2c_4_k_cu_9c1112d8_1268524cuda3std3__48unexpectE:
	.zero		1
	.type		_ZN41_INTERNAL_fc915c2c_4_k_cu_9c1112d8_1268526thrust24THRUST_300001_SM_1000_NS6system6detail10sequential3seqE,@object
	.size		_ZN41_INTERNAL_fc915c2c_4_k_cu_9c1112d8_1268526thrust24THRUST_300001_SM_1000_NS6system6detail10sequential3seqE,(.L_29 - _ZN41_INTERNAL_fc915c2c_4_k_cu_9c1112d8_1268526thrust24THRUST_300001_SM_1000_NS6system6detail10sequential3seqE)
_ZN41_INTERNAL_fc915c2c_4_k_cu_9c1112d8_1268526thrust24THRUST_300001_SM_1000_NS6system6detail10sequential3seqE:
	.zero		1
.L_29:


//--------------------- .nv.constant0._ZN3cub18CUB_300001_SM_10006detail11EmptyKernelIvEEvv --------------------------
	.section	.nv.constant0._ZN3cub18CUB_300001_SM_10006detail11EmptyKernelIvEEvv,"a",@progbits
	.sectionflags	@""
	.align	4
.nv.constant0._ZN3cub18CUB_300001_SM_10006detail11EmptyKernelIvEEvv:
	.zero		896


//--------------------- SYMBOLS --------------------------

	.type		.nv.reservedSmem.offset0,@object
	.size		.nv.reservedSmem.offset0,0x4
